//
// Generated by NVIDIA NVVM Compiler
//
// Compiler Build ID: CL-36424714
// Cuda compilation tools, release 13.0, V13.0.88
// Based on NVVM 20.0.0
//

.version 9.0
.target sm_100
.address_size 64

	// .globl	_Z7stenciliPdS_
// _ZZ12stencil_smemiPdS_E3s_x has been demoted

.visible .entry _Z7stenciliPdS_(
	.param .u32 _Z7stenciliPdS__param_0,
	.param .u64 .ptr .align 1 _Z7stenciliPdS__param_1,
	.param .u64 .ptr .align 1 _Z7stenciliPdS__param_2
)
{
	.reg .pred 	%p<4>;
	.reg .b32 	%r<8>;
	.reg .b64 	%rd<10>;
	.reg .b64 	%fd<7>;

	ld.param.u32 	%r2, [_Z7stenciliPdS__param_0];
	ld.param.u64 	%rd1, [_Z7stenciliPdS__param_1];
	ld.param.u64 	%rd2, [_Z7stenciliPdS__param_2];
	mov.u32 	%r3, %ctaid.x;
	mov.u32 	%r4, %ntid.x;
	mov.u32 	%r5, %tid.x;
	mad.lo.s32 	%r1, %r3, %r4, %r5;
	setp.lt.s32 	%p1, %r1, 1;
	add.s32 	%r6, %r2, -1;
	setp.ge.s32 	%p2, %r1, %r6;
	or.pred  	%p3, %p1, %p2;
	@%p3 bra 	$L__BB0_2;
	cvta.to.global.u64 	%rd3, %rd1;
	cvta.to.global.u64 	%rd4, %rd2;
	add.s32 	%r7, %r1, -1;
	mul.wide.u32 	%rd5, %r7, 8;
	add.s64 	%rd6, %rd3, %rd5;
	ld.global.f64 	%fd1, [%rd6];
	mul.wide.u32 	%rd7, %r1, 8;
	add.s64 	%rd8, %rd3, %rd7;
	ld.global.f64 	%fd2, [%rd8];
	add.f64 	%fd3, %fd1, %fd2;
	ld.global.f64 	%fd4, [%rd8+8];
	add.f64 	%fd5, %fd3, %fd4;
	div.rn.f64 	%fd6, %fd5, 0d4008000000000000;
	add.s64 	%rd9, %rd4, %rd7;
	st.global.f64 	[%rd9], %fd6;
$L__BB0_2:
	ret;

}
	// .globl	_Z12stencil_smemiPdS_
.visible .entry _Z12stencil_smemiPdS_(
	.param .u32 _Z12stencil_smemiPdS__param_0,
	.param .u64 .ptr .align 1 _Z12stencil_smemiPdS__param_1,
	.param .u64 .ptr .align 1 _Z12stencil_smemiPdS__param_2
)
{
	.reg .pred 	%p<13>;
	.reg .b32 	%r<22>;
	.reg .b64 	%rd<9>;
	.reg .b64 	%fd<8>;
	// demoted variable
	.shared .align 8 .b8 _ZZ12stencil_smemiPdS_E3s_x[272];
	ld.param.u32 	%r10, [_Z12stencil_smemiPdS__param_0];
	ld.param.u64 	%rd2, [_Z12stencil_smemiPdS__param_1];
	ld.param.u64 	%rd3, [_Z12stencil_smemiPdS__param_2];
	mov.u32 	%r1, %tid.x;
	mov.u32 	%r11, %ctaid.x;
	mov.u32 	%r12, %ntid.x;
	mul.lo.s32 	%r2, %r11, %r12;
	add.s32 	%r3, %r2, %r1;
	setp.gt.s32 	%p2, %r3, 0;
	add.s32 	%r4, %r10, -1;
	setp.lt.s32 	%p3, %r3, %r4;
	and.pred  	%p1, %p2, %p3;
	not.pred 	%p4, %p1;
	setp.gt.u32 	%p5, %r1, 33;
	or.pred  	%p6, %p5, %p4;
	@%p6 bra 	$L__BB1_3;
	add.s32 	%r5, %r3, 32;
	cvta.to.global.u64 	%rd1, %rd2;
	mov.u32 	%r15, _ZZ12stencil_smemiPdS_E3s_x;
	mov.u32 	%r20, %r3;
	mov.u32 	%r21, %r1;
$L__BB1_2:
	setp.gt.s32 	%p7, %r5, 0;
	add.s32 	%r13, %r20, -1;
	mul.wide.u32 	%rd4, %r13, 8;
	add.s64 	%rd5, %rd1, %rd4;
	ld.global.f64 	%fd1, [%rd5];
	shl.b32 	%r14, %r21, 3;
	add.s32 	%r16, %r15, %r14;
	st.shared.f64 	[%r16], %fd1;
	add.s32 	%r8, %r21, 32;
	add.s32 	%r20, %r8, %r2;
	setp.lt.s32 	%p8, %r20, %r4;
	and.pred  	%p9, %p7, %p8;
	setp.lt.u32 	%p10, %r21, 2;
	and.pred  	%p11, %p10, %p9;
	mov.u32 	%r21, %r8;
	@%p11 bra 	$L__BB1_2;
$L__BB1_3:
	bar.sync 	0;
	@%p4 bra 	$L__BB1_5;
	shl.b32 	%r17, %r1, 3;
	mov.u32 	%r18, _ZZ12stencil_smemiPdS_E3s_x;
	add.s32 	%r19, %r18, %r17;
	ld.shared.f64 	%fd2, [%r19];
	ld.shared.f64 	%fd3, [%r19+8];
	add.f64 	%fd4, %fd2, %fd3;
	ld.shared.f64 	%fd5, [%r19+16];
	add.f64 	%fd6, %fd4, %fd5;
	div.rn.f64 	%fd7, %fd6, 0d4008000000000000;
	cvta.to.global.u64 	%rd6, %rd3;
	mul.wide.u32 	%rd7, %r3, 8;
	add.s64 	%rd8, %rd6, %rd7;
	st.global.f64 	[%rd8], %fd7;
$L__BB1_5:
	ret;

}


// ===== COMPILED SASS (sm_100) =====

	.target	sm_100

	.elftype	@"ET_EXEC"


//--------------------- .note.nv.tkinfo           --------------------------
	.section	.note.nv.tkinfo,"",@"SHT_NOTE"
	.sectionflags	@"SHF_NOTE_NV_TKINFO"
	.tkinfo
        /*0018*/ 	.word	0x00000002
        /*0030*/ 	.string	""
        /*0030*/ 	.string	"ptxas"
        /*0030*/ 	.string	"Cuda compilation tools, release 13.0, V13.0.88"
        /*0030*/ 	.string	"Build cuda_13.0.r13.0/compiler.36424714_0"
        /*0030*/ 	.string	"-arch sm_100 -m 64 "



//--------------------- .note.nv.cuinfo           --------------------------
	.section	.note.nv.cuinfo,"",@"SHT_NOTE"
	.sectionflags	@"SHF_NOTE_NV_CUINFO"
        /*0018*/ 	.short	0x0002
        /*001a*/ 	.short	0x0064
        /*001c*/ 	.short	0x0082
	.zero		2


//--------------------- .nv.info                  --------------------------
	.section	.nv.info,"",@"SHT_CUDA_INFO"
	.align	4


	//----- nvinfo : EIATTR_REGCOUNT
	.align		4
        /*0000*/ 	.byte	0x04, 0x2f
        /*0002*/ 	.short	(.L_1 - .L_0)
	.align		4
.L_0:
        /*0004*/ 	.word	index@(_Z7stenciliPdS_)
        /*0008*/ 	.word	0x00000017


	//----- nvinfo : EIATTR_FRAME_SIZE
	.align		4
.L_1:
        /*000c*/ 	.byte	0x04, 0x11
        /*000e*/ 	.short	(.L_3 - .L_2)
	.align		4
.L_2:
        /*0010*/ 	.word	index@($__internal_1_$__cuda_sm20_div_rn_f64_full)
        /*0014*/ 	.word	0x00000000


	//----- nvinfo : EIATTR_FRAME_SIZE
	.align		4
.L_3:
        /*0018*/ 	.byte	0x04, 0x11
        /*001a*/ 	.short	(.L_5 - .L_4)
	.align		4
.L_4:
        /*001c*/ 	.word	index@(_Z7stenciliPdS_)
        /*0020*/ 	.word	0x00000000


	//----- nvinfo : EIATTR_REGCOUNT
	.align		4
.L_5:
        /*0024*/ 	.byte	0x04, 0x2f
        /*0026*/ 	.short	(.L_7 - .L_6)
	.align		4
.L_6:
        /*0028*/ 	.word	index@(_Z12stencil_smemiPdS_)
        /*002c*/ 	.word	0x00000017


	//----- nvinfo : EIATTR_FRAME_SIZE
	.align		4
.L_7:
        /*0030*/ 	.byte	0x04, 0x11
        /*0032*/ 	.short	(.L_9 - .L_8)
	.align		4
.L_8:
        /*0034*/ 	.word	index@($__internal_0_$__cuda_sm20_div_rn_f64_full)
        /*0038*/ 	.word	0x00000000


	//----- nvinfo : EIATTR_FRAME_SIZE
	.align		4
.L_9:
        /*003c*/ 	.byte	0x04, 0x11
        /*003e*/ 	.short	(.L_11 - .L_10)
	.align		4
.L_10:
        /*0040*/ 	.word	index@(_Z12stencil_smemiPdS_)
        /*0044*/ 	.word	0x00000000


	//----- nvinfo : EIATTR_MIN_STACK_SIZE
	.align		4
.L_11:
        /*0048*/ 	.byte	0x04, 0x12
        /*004a*/ 	.short	(.L_13 - .L_12)
	.align		4
.L_12:
        /*004c*/ 	.word	index@(_Z12stencil_smemiPdS_)
        /*0050*/ 	.word	0x00000000


	//----- nvinfo : EIATTR_MIN_STACK_SIZE
	.align		4
.L_13:
        /*0054*/ 	.byte	0x04, 0x12
        /*0056*/ 	.short	(.L_15 - .L_14)
	.align		4
.L_14:
        /*0058*/ 	.word	index@(_Z7stenciliPdS_)
        /*005c*/ 	.word	0x00000000
.L_15:


//--------------------- .nv.compat                --------------------------
	.section	.nv.compat,"",@"SHT_CUDA_COMPAT_INFO"
	.align	4
        /*0000*/ 	.byte	0x02, 0x09, 0x00, 0x00, 0x02, 0x02, 0x01, 0x00, 0x02, 0x05, 0x05, 0x00, 0x03, 0x07, 0x01, 0x01
        /*0010*/ 	.byte	0x02, 0x03, 0x00, 0x00, 0x02, 0x06, 0x01, 0x00, 0x04, 0x0b, 0x08, 0x00, 0x01, 0x00, 0x00, 0x00
        /*0020*/ 	.byte	0x00, 0x00, 0x00, 0x00


//--------------------- .nv.info._Z12stencil_smemiPdS_ --------------------------
	.section	.nv.info._Z12stencil_smemiPdS_,"",@"SHT_CUDA_INFO"
	.sectionflags	@""
	.align	4


	//----- nvinfo : EIATTR_CUDA_API_VERSION
	.align		4
        /*0000*/ 	.byte	0x04, 0x37
        /*0002*/ 	.short	(.L_17 - .L_16)
.L_16:
        /*0004*/ 	.word	0x00000082


	//----- nvinfo : EIATTR_KPARAM_INFO
	.align		4
.L_17:
        /*0008*/ 	.byte	0x04, 0x17
        /*000a*/ 	.short	(.L_19 - .L_18)
.L_18:
        /*000c*/ 	.word	0x00000000
        /*0010*/ 	.short	0x0002
        /*0012*/ 	.short	0x0010
        /*0014*/ 	.byte	0x00, 0xf5, 0x21, 0x00


	//----- nvinfo : EIATTR_KPARAM_INFO
	.align		4
.L_19:
        /*0018*/ 	.byte	0x04, 0x17
        /*001a*/ 	.short	(.L_21 - .L_20)
.L_20:
        /*001c*/ 	.word	0x00000000
        /*0020*/ 	.short	0x0001
        /*0022*/ 	.short	0x0008
        /*0024*/ 	.byte	0x00, 0xf5, 0x21, 0x00


	//----- nvinfo : EIATTR_KPARAM_INFO
	.align		4
.L_21:
        /*0028*/ 	.byte	0x04, 0x17
        /*002a*/ 	.short	(.L_23 - .L_22)
.L_22:
        /*002c*/ 	.word	0x00000000
        /*0030*/ 	.short	0x0000
        /*0032*/ 	.short	0x0000
        /*0034*/ 	.byte	0x00, 0xf0, 0x11, 0x00


	//----- nvinfo : EIATTR_SPARSE_MMA_MASK
	.align		4
.L_23:
        /*0038*/ 	.byte	0x03, 0x50
        /*003a*/ 	.short	0x0000


	//----- nvinfo : EIATTR_MAXREG_COUNT
	.align		4
        /*003c*/ 	.byte	0x03, 0x1b
        /*003e*/ 	.short	0x00ff


	//----- nvinfo : EIATTR_NUM_BARRIERS
	.align		4
        /*0040*/ 	.byte	0x02, 0x4c
        /*0042*/ 	.byte	0x01
	.zero		1


	//----- nvinfo : EIATTR_MERCURY_ISA_VERSION
	.align		4
        /*0044*/ 	.byte	0x03, 0x5f
        /*0046*/ 	.short	0x0101


	//----- nvinfo : EIATTR_VRC_CTA_INIT_COUNT
	.align		4
        /*0048*/ 	.byte	0x02, 0x4a
	.zero		1
	.zero		1


	//----- nvinfo : EIATTR_EXIT_INSTR_OFFSETS
	.align		4
        /*004c*/ 	.byte	0x04, 0x1c
        /*004e*/ 	.short	(.L_25 - .L_24)


	//   ....[0]....
.L_24:
        /*0050*/ 	.word	0x00000230


	//   ....[1]....
        /*0054*/ 	.word	0x00000440


	//----- nvinfo : EIATTR_CRS_STACK_SIZE
	.align		4
.L_25:
        /*0058*/ 	.byte	0x04, 0x1e
        /*005a*/ 	.short	(.L_27 - .L_26)
.L_26:
        /*005c*/ 	.word	0x00000000


	//----- nvinfo : EIATTR_CBANK_PARAM_SIZE
	.align		4
.L_27:
        /*0060*/ 	.byte	0x03, 0x19
        /*0062*/ 	.short	0x0018


	//----- nvinfo : EIATTR_PARAM_CBANK
	.align		4
        /*0064*/ 	.byte	0x04, 0x0a
        /*0066*/ 	.short	(.L_29 - .L_28)
	.align		4
.L_28:
        /*0068*/ 	.word	index@(.nv.constant0._Z12stencil_smemiPdS_)
        /*006c*/ 	.short	0x0380
        /*006e*/ 	.short	0x0018


	//----- nvinfo : EIATTR_SW_WAR
	.align		4
.L_29:
        /*0070*/ 	.byte	0x04, 0x36
        /*0072*/ 	.short	(.L_31 - .L_30)
.L_30:
        /*0074*/ 	.word	0x00000008
.L_31:


//--------------------- .nv.info._Z7stenciliPdS_  --------------------------
	.section	.nv.info._Z7stenciliPdS_,"",@"SHT_CUDA_INFO"
	.sectionflags	@""
	.align	4


	//----- nvinfo : EIATTR_CUDA_API_VERSION
	.align		4
        /*0000*/ 	.byte	0x04, 0x37
        /*0002*/ 	.short	(.L_33 - .L_32)
.L_32:
        /*0004*/ 	.word	0x00000082


	//----- nvinfo : EIATTR_KPARAM_INFO
	.align		4
.L_33:
        /*0008*/ 	.byte	0x04, 0x17
        /*000a*/ 	.short	(.L_35 - .L_34)
.L_34:
        /*000c*/ 	.word	0x00000000
        /*0010*/ 	.short	0x0002
        /*0012*/ 	.short	0x0010
        /*0014*/ 	.byte	0x00, 0xf5, 0x21, 0x00


	//----- nvinfo : EIATTR_KPARAM_INFO
	.align		4
.L_35:
        /*0018*/ 	.byte	0x04, 0x17
        /*001a*/ 	.short	(.L_37 - .L_36)
.L_36:
        /*001c*/ 	.word	0x00000000
        /*0020*/ 	.short	0x0001
        /*0022*/ 	.short	0x0008
        /*0024*/ 	.byte	0x00, 0xf5, 0x21, 0x00


	//----- nvinfo : EIATTR_KPARAM_INFO
	.align		4
.L_37:
        /*0028*/ 	.byte	0x04, 0x17
        /*002a*/ 	.short	(.L_39 - .L_38)
.L_38:
        /*002c*/ 	.word	0x00000000
        /*0030*/ 	.short	0x0000
        /*0032*/ 	.short	0x0000
        /*0034*/ 	.byte	0x00, 0xf0, 0x11, 0x00


	//----- nvinfo : EIATTR_SPARSE_MMA_MASK
	.align		4
.L_39:
        /*0038*/ 	.byte	0x03, 0x50
        /*003a*/ 	.short	0x0000


	//----- nvinfo : EIATTR_MAXREG_COUNT
	.align		4
        /*003c*/ 	.byte	0x03, 0x1b
        /*003e*/ 	.short	0x00ff


	//----- nvinfo : EIATTR_MERCURY_ISA_VERSION
	.align		4
        /*0040*/ 	.byte	0x03, 0x5f
        /*0042*/ 	.short	0x0101


	//----- nvinfo : EIATTR_VRC_CTA_INIT_COUNT
	.align		4
        /*0044*/ 	.byte	0x02, 0x4a
	.zero		1
	.zero		1


	//----- nvinfo : EIATTR_EXIT_INSTR_OFFSETS
	.align		4
        /*0048*/ 	.byte	0x04, 0x1c
        /*004a*/ 	.short	(.L_41 - .L_40)


	//   ....[0]....
.L_40:
        /*004c*/ 	.word	0x00000090


	//   ....[1]....
        /*0050*/ 	.word	0x000002b0


	//----- nvinfo : EIATTR_CRS_STACK_SIZE
	.align		4
.L_41:
        /*0054*/ 	.byte	0x04, 0x1e
        /*0056*/ 	.short	(.L_43 - .L_42)
.L_42:
        /*0058*/ 	.word	0x00000000


	//----- nvinfo : EIATTR_CBANK_PARAM_SIZE
	.align		4
.L_43:
        /*005c*/ 	.byte	0x03, 0x19
        /*005e*/ 	.short	0x0018


	//----- nvinfo : EIATTR_PARAM_CBANK
	.align		4
        /*0060*/ 	.byte	0x04, 0x0a
        /*0062*/ 	.short	(.L_45 - .L_44)
	.align		4
.L_44:
        /*0064*/ 	.word	index@(.nv.constant0._Z7stenciliPdS_)
        /*0068*/ 	.short	0x0380
        /*006a*/ 	.short	0x0018


	//----- nvinfo : EIATTR_SW_WAR
	.align		4
.L_45:
        /*006c*/ 	.byte	0x04, 0x36
        /*006e*/ 	.short	(.L_47 - .L_46)
.L_46:
        /*0070*/ 	.word	0x00000008
.L_47:


//--------------------- .nv.callgraph             --------------------------
	.section	.nv.callgraph,"",@"SHT_CUDA_CALLGRAPH"
	.align	4
	.sectionentsize	8
	.align		4
        /*0000*/ 	.word	0x00000000
	.align		4
        /*0004*/ 	.word	0xffffffff
	.align		4
        /*0008*/ 	.word	0x00000000
	.align		4
        /*000c*/ 	.word	0xfffffffe
	.align		4
        /*0010*/ 	.word	0x00000000
	.align		4
        /*0014*/ 	.word	0xfffffffd
	.align		4
        /*0018*/ 	.word	0x00000000
	.align		4
        /*001c*/ 	.word	0xfffffffc


//--------------------- .text._Z12stencil_smemiPdS_ --------------------------
	.section	.text._Z12stencil_smemiPdS_,"ax",@progbits
	.align	128
        .global         _Z12stencil_smemiPdS_
        .type           _Z12stencil_smemiPdS_,@function
        .size           _Z12stencil_smemiPdS_,(.L_x_17 - _Z12stencil_smemiPdS_)
        .other          _Z12stencil_smemiPdS_,@"STO_CUDA_ENTRY STV_DEFAULT"
_Z12stencil_smemiPdS_:
.text._Z12stencil_smemiPdS_:
[----:B------:R-:W-:Y:S01]  /*0000*/  LDC R1, c[0x0][0x37c] ;  /* 0x0000df00ff017b82 */ /* 0x000fe20000000800 */
[----:B------:R-:W0:Y:S07]  /*0010*/  S2R R14, SR_TID.X ;  /* 0x00000000000e7919 */ /* 0x000e2e0000002100 */
[----:B------:R-:W1:Y:S01]  /*0020*/  S2UR UR4, SR_CTAID.X ;  /* 0x00000000000479c3 */ /* 0x000e620000002500 */
[----:B------:R-:W1:Y:S01]  /*0030*/  LDCU UR5, c[0x0][0x360] ;  /* 0x00006c00ff0577ac */ /* 0x000e620008000800 */
[----:B------:R-:W-:Y:S01]  /*0040*/  BSSY.RECONVERGENT B0, `(.L_x_0) ;  /* 0x000001d000007945 */ /* 0x000fe20003800200 */
[----:B------:R-:W2:Y:S01]  /*0050*/  LDCU UR6, c[0x0][0x380] ;  /* 0x00007000ff0677ac */ /* 0x000ea20008000800 */
[----:B-1----:R-:W-:-:S02]  /*0060*/  UIMAD UR4, UR4, UR5, URZ ;  /* 0x00000005040472a4 */ /* 0x002fc4000f8e02ff */
[----:B--2---:R-:W-:Y:S01]  /*0070*/  UIADD3 UR5, UPT, UPT, UR6, -0x1, URZ ;  /* 0xffffffff06057890 */ /* 0x004fe2000fffe0ff */
[----:B------:R-:W1:Y:S03]  /*0080*/  LDCU.64 UR6, c[0x0][0x358] ;  /* 0x00006b00ff0677ac */ /* 0x000e660008000a00 */
[----:B0-----:R-:W-:-:S05]  /*0090*/  VIADD R0, R14, UR4 ;  /* 0x000000040e007c36 */ /* 0x001fca0008000000 */
[----:B------:R-:W-:-:S04]  /*00a0*/  ISETP.GE.AND P0, PT, R0, UR5, PT ;  /* 0x0000000500007c0c */ /* 0x000fc8000bf06270 */
[----:B------:R-:W-:-:S04]  /*00b0*/  ISETP.GT.AND P0, PT, R0, RZ, !P0 ;  /* 0x000000ff0000720c */ /* 0x000fc80004704270 */
[----:B------:R-:W-:-:S13]  /*00c0*/  ISETP.GT.U32.OR P1, PT, R14, 0x21, !P0 ;  /* 0x000000210e00780c */ /* 0x000fda0004724470 */
[----:B-1----:R-:W-:Y:S05]  /*00d0*/  @P1 BRA `(.L_x_1) ;  /* 0x00000000004c1947 */ /* 0x002fea0003800000 */
[----:B------:R-:W0:Y:S01]  /*00e0*/  S2R R3, SR_CgaCtaId ;  /* 0x0000000000037919 */ /* 0x000e220000008800 */
[----:B------:R-:W1:Y:S01]  /*00f0*/  LDC.64 R4, c[0x0][0x388] ;  /* 0x0000e200ff047b82 */ /* 0x000e620000000a00 */
[----:B------:R-:W-:Y:S01]  /*0100*/  MOV R2, 0x400 ;  /* 0x0000040000027802 */ /* 0x000fe20000000f00 */
[----:B------:R-:W-:Y:S02]  /*0110*/  VIADD R10, R0, 0x20 ;  /* 0x00000020000a7836 */ /* 0x000fe40000000000 */
[----:B------:R-:W-:Y:S02]  /*0120*/  IMAD.MOV.U32 R7, RZ, RZ, R0 ;  /* 0x000000ffff077224 */ /* 0x000fe400078e0000 */
[----:B------:R-:W-:Y:S01]  /*0130*/  IMAD.MOV.U32 R9, RZ, RZ, R14 ;  /* 0x000000ffff097224 */ /* 0x000fe200078e000e */
[----:B0-----:R-:W-:-:S07]  /*0140*/  LEA R6, R3, R2, 0x18 ;  /* 0x0000000203067211 */ /* 0x001fce00078ec0ff */
.L_x_2:
[----:B0-----:R-:W-:-:S04]  /*0150*/  VIADD R3, R7, 0xffffffff ;  /* 0xffffffff07037836 */ /* 0x001fc80000000000 */
[----:B-1----:R-:W-:-:S06]  /*0160*/  IMAD.WIDE.U32 R2, R3, 0x8, R4 ;  /* 0x0000000803027825 */ /* 0x002fcc00078e0004 */
[----:B------:R-:W2:Y:S01]  /*0170*/  LDG.E.64 R2, desc[UR6][R2.64] ;  /* 0x0000000602027981 */ /* 0x000ea2000c1e1b00 */
[C---:B------:R-:W-:Y:S01]  /*0180*/  VIADD R8, R9.reuse, 0x20 ;  /* 0x0000002009087836 */ /* 0x040fe20000000000 */
[C---:B------:R-:W-:Y:S01]  /*0190*/  ISETP.LT.U32.AND P2, PT, R9.reuse, 0x2, PT ;  /* 0x000000020900780c */ /* 0x040fe20003f41070 */
[----:B------:R-:W-:Y:S02]  /*01a0*/  IMAD R11, R9, 0x8, R6 ;  /* 0x00000008090b7824 */ /* 0x000fe400078e0206 */
[----:B------:R-:W-:Y:S02]  /*01b0*/  VIADD R7, R8, UR4 ;  /* 0x0000000408077c36 */ /* 0x000fe40008000000 */
[----:B------:R-:W-:-:S03]  /*01c0*/  IMAD.MOV.U32 R9, RZ, RZ, R8 ;  /* 0x000000ffff097224 */ /* 0x000fc600078e0008 */
[----:B------:R-:W-:-:S04]  /*01d0*/  ISETP.GE.AND P1, PT, R7, UR5, PT ;  /* 0x0000000507007c0c */ /* 0x000fc8000bf26270 */
[----:B------:R-:W-:Y:S01]  /*01e0*/  ISETP.GT.AND P1, PT, R10, RZ, !P1 ;  /* 0x000000ff0a00720c */ /* 0x000fe20004f24270 */
[----:B--2---:R0:W-:-:S12]  /*01f0*/  STS.64 [R11], R2 ;  /* 0x000000020b007388 */ /* 0x0041d80000000a00 */
[----:B------:R-:W-:Y:S05]  /*0200*/  @P1 BRA P2, `(.L_x_2) ;  /* 0xfffffffc00d01947 */ /* 0x000fea000103ffff */
.L_x_1:
[----:B------:R-:W-:Y:S05]  /*0210*/  BSYNC.RECONVERGENT B0 ;  /* 0x0000000000007941 */ /* 0x000fea0003800200 */
.L_x_0:
[----:B------:R-:W-:Y:S06]  /*0220*/  BAR.SYNC.DEFER_BLOCKING 0x0 ;  /* 0x0000000000007b1d */ /* 0x000fec0000010000 */
[----:B------:R-:W-:Y:S05]  /*0230*/  @!P0 EXIT ;  /* 0x000000000000894d */ /* 0x000fea0003800000 */
[----:B------:R-:W1:Y:S01]  /*0240*/  S2UR UR5, SR_CgaCtaId ;  /* 0x00000000000579c3 */ /* 0x000e620000008800 */
[----:B------:R-:W-:Y:S01]  /*0250*/  UMOV UR4, 0x400 ;  /* 0x0000040000047882 */ /* 0x000fe20000000000 */
[----:B------:R-:W0:Y:S01]  /*0260*/  MUFU.RCP64H R9, 3 ;  /* 0x4008000000097908 */ /* 0x000e220000001800 */
[----:B------:R-:W-:Y:S01]  /*0270*/  IMAD.MOV.U32 R12, RZ, RZ, 0x0 ;  /* 0x00000000ff0c7424 */ /* 0x000fe200078e00ff */
[----:B------:R-:W-:Y:S01]  /*0280*/  BSSY.RECONVERGENT B0, `(.L_x_3) ;  /* 0x0000018000007945 */ /* 0x000fe20003800200 */
[----:B------:R-:W-:Y:S02]  /*0290*/  IMAD.MOV.U32 R13, RZ, RZ, 0x40080000 ;  /* 0x40080000ff0d7424 */ /* 0x000fe400078e00ff */
[----:B------:R-:W-:-:S06]  /*02a0*/  IMAD.MOV.U32 R8, RZ, RZ, 0x1 ;  /* 0x00000001ff087424 */ /* 0x000fcc00078e00ff */
[----:B0-----:R-:W-:Y:S01]  /*02b0*/  DFMA R10, R8, -R12, 1 ;  /* 0x3ff00000080a742b */ /* 0x001fe2000000080c */
[----:B-1----:R-:W-:-:S07]  /*02c0*/  ULEA UR4, UR5, UR4, 0x18 ;  /* 0x0000000405047291 */ /* 0x002fce000f8ec0ff */
[----:B------:R-:W-:Y:S01]  /*02d0*/  DFMA R10, R10, R10, R10 ;  /* 0x0000000a0a0a722b */ /* 0x000fe2000000000a */
[----:B------:R-:W-:-:S05]  /*02e0*/  LEA R14, R14, UR4, 0x3 ;  /* 0x000000040e0e7c11 */ /* 0x000fca000f8e18ff */
[----:B------:R-:W-:Y:S02]  /*02f0*/  LDS.64 R2, [R14] ;  /* 0x000000000e027984 */ /* 0x000fe40000000a00 */
[----:B------:R-:W-:Y:S02]  /*0300*/  DFMA R10, R8, R10, R8 ;  /* 0x0000000a080a722b */ /* 0x000fe40000000008 */
[----:B------:R-:W0:Y:S04]  /*0310*/  LDS.64 R4, [R14+0x8] ;  /* 0x000008000e047984 */ /* 0x000e280000000a00 */
[----:B------:R-:W1:Y:S02]  /*0320*/  LDS.64 R6, [R14+0x10] ;  /* 0x000010000e067984 */ /* 0x000e640000000a00 */
[----:B------:R-:W-:-:S08]  /*0330*/  DFMA R8, R10, -R12, 1 ;  /* 0x3ff000000a08742b */ /* 0x000fd0000000080c */
[----:B------:R-:W-:Y:S02]  /*0340*/  DFMA R8, R10, R8, R10 ;  /* 0x000000080a08722b */ /* 0x000fe4000000000a */
[----:B0-----:R-:W-:-:S08]  /*0350*/  DADD R2, R2, R4 ;  /* 0x0000000002027229 */ /* 0x001fd00000000004 */
[----:B-1----:R-:W-:-:S08]  /*0360*/  DADD R4, R2, R6 ;  /* 0x0000000002047229 */ /* 0x002fd00000000006 */
[----:B------:R-:W-:Y:S02]  /*0370*/  DMUL R2, R4, R8 ;  /* 0x0000000804027228 */ /* 0x000fe40000000000 */
[----:B------:R-:W-:-:S06]  /*0380*/  FSETP.GEU.AND P1, PT, |R5|, 6.5827683646048100446e-37, PT ;  /* 0x036000000500780b */ /* 0x000fcc0003f2e200 */
[----:B------:R-:W-:-:S08]  /*0390*/  DFMA R6, R2, -3, R4 ;  /* 0xc00800000206782b */ /* 0x000fd00000000004 */
[----:B------:R-:W-:-:S10]  /*03a0*/  DFMA R2, R8, R6, R2 ;  /* 0x000000060802722b */ /* 0x000fd40000000002 */
[----:B------:R-:W-:-:S05]  /*03b0*/  FFMA R6, RZ, 2.125, R3 ;  /* 0x40080000ff067823 */ /* 0x000fca0000000003 */
[----:B------:R-:W-:-:S13]  /*03c0*/  FSETP.GT.AND P0, PT, |R6|, 1.469367938527859385e-39, PT ;  /* 0x001000000600780b */ /* 0x000fda0003f04200 */
[----:B------:R-:W-:Y:S05]  /*03d0*/  @P0 BRA P1, `(.L_x_4) ;  /* 0x0000000000080947 */ /* 0x000fea0000800000 */
[----:B------:R-:W-:-:S07]  /*03e0*/  MOV R6, 0x400 ;  /* 0x0000040000067802 */ /* 0x000fce0000000f00 */
[----:B------:R-:W-:Y:S05]  /*03f0*/  CALL.REL.NOINC `($__internal_0_$__cuda_sm20_div_rn_f64_full) ;  /* 0x0000000000147944 */ /* 0x000fea0003c00000 */
.L_x_4:
[----:B------:R-:W-:Y:S05]  /*0400*/  BSYNC.RECONVERGENT B0 ;  /* 0x0000000000007941 */ /* 0x000fea0003800200 */
.L_x_3:
[----:B------:R-:W0:Y:S02]  /*0410*/  LDC.64 R4, c[0x0][0x390] ;  /* 0x0000e400ff047b82 */ /* 0x000e240000000a00 */
[----:B0-----:R-:W-:-:S05]  /*0420*/  IMAD.WIDE.U32 R4, R0, 0x8, R4 ;  /* 0x0000000800047825 */ /* 0x001fca00078e0004 */
[----:B------:R-:W-:Y:S01]  /*0430*/  STG.E.64 desc[UR6][R4.64], R2 ;  /* 0x0000000204007986 */ /* 0x000fe2000c101b06 */
[----:B------:R-:W-:Y:S05]  /*0440*/  EXIT ;  /* 0x000000000000794d */ /* 0x000fea0003800000 */
        .weak           $__internal_0_$__cuda_sm20_div_rn_f64_full
        .type           $__internal_0_$__cuda_sm20_div_rn_f64_full,@function
        .size           $__internal_0_$__cuda_sm20_div_rn_f64_full,(.L_x_17 - $__internal_0_$__cuda_sm20_div_rn_f64_full)
$__internal_0_$__cuda_sm20_div_rn_f64_full:
[----:B------:R-:W-:Y:S01]  /*0450*/  IMAD.MOV.U32 R3, RZ, RZ, 0x3ff80000 ;  /* 0x3ff80000ff037424 */ /* 0x000fe200078e00ff */
[C---:B------:R-:W-:Y:S01]  /*0460*/  FSETP.GEU.AND P1, PT, |R5|.reuse, 1.469367938527859385e-39, PT ;  /* 0x001000000500780b */ /* 0x040fe20003f2e200 */
[----:B------:R-:W-:Y:S01]  /*0470*/  IMAD.MOV.U32 R2, RZ, RZ, 0x0 ;  /* 0x00000000ff027424 */ /* 0x000fe200078e00ff */
[----:B------:R-:W-:Y:S01]  /*0480*/  LOP3.LUT R7, R5, 0x7ff00000, RZ, 0xc0, !PT ;  /* 0x7ff0000005077812 */ /* 0x000fe200078ec0ff */
[----:B------:R-:W0:Y:S01]  /*0490*/  MUFU.RCP64H R9, R3 ;  /* 0x0000000300097308 */ /* 0x000e220000001800 */
[----:B------:R-:W-:Y:S01]  /*04a0*/  IMAD.MOV.U32 R8, RZ, RZ, 0x1 ;  /* 0x00000001ff087424 */ /* 0x000fe200078e00ff */
[----:B------:R-:W-:Y:S01]  /*04b0*/  BSSY.RECONVERGENT B1, `(.L_x_5) ;  /* 0x0000045000017945 */ /* 0x000fe20003800200 */
[----:B------:R-:W-:Y:S01]  /*04c0*/  IMAD.MOV.U32 R13, RZ, RZ, 0x1ca00000 ;  /* 0x1ca00000ff0d7424 */ /* 0x000fe200078e00ff */
[----:B------:R-:W-:Y:S01]  /*04d0*/  ISETP.GE.U32.AND P0, PT, R7, 0x40000000, PT ;  /* 0x400000000700780c */ /* 0x000fe20003f06070 */
[----:B------:R-:W-:Y:S02]  /*04e0*/  IMAD.MOV.U32 R18, RZ, RZ, R7 ;  /* 0x000000ffff127224 */ /* 0x000fe400078e0007 */
[----:B------:R-:W-:Y:S01]  /*04f0*/  IMAD.MOV.U32 R19, RZ, RZ, 0x40000000 ;  /* 0x40000000ff137424 */ /* 0x000fe200078e00ff */
[----:B------:R-:W-:-:S03]  /*0500*/  SEL R13, R13, 0x63400000, !P0 ;  /* 0x634000000d0d7807 */ /* 0x000fc60004000000 */
[----:B------:R-:W-:Y:S01]  /*0510*/  VIADD R20, R19, 0xffffffff ;  /* 0xffffffff13147836 */ /* 0x000fe20000000000 */
[----:B0-----:R-:W-:-:S08]  /*0520*/  DFMA R10, R8, -R2, 1 ;  /* 0x3ff00000080a742b */ /* 0x001fd00000000802 */
[----:B------:R-:W-:-:S08]  /*0530*/  DFMA R10, R10, R10, R10 ;  /* 0x0000000a0a0a722b */ /* 0x000fd0000000000a */
[----:B------:R-:W-:Y:S01]  /*0540*/  DFMA R14, R8, R10, R8 ;  /* 0x0000000a080e722b */ /* 0x000fe20000000008 */
[C-C-:B------:R-:W-:Y:S01]  /*0550*/  @!P1 LOP3.LUT R10, R13.reuse, 0x80000000, R5.reuse, 0xf8, !PT ;  /* 0x800000000d0a9812 */ /* 0x140fe200078ef805 */
[----:B------:R-:W-:Y:S01]  /*0560*/  IMAD.MOV.U32 R8, RZ, RZ, R4 ;  /* 0x000000ffff087224 */ /* 0x000fe200078e0004 */
[----:B------:R-:W-:Y:S02]  /*0570*/  LOP3.LUT R9, R13, 0x800fffff, R5, 0xf8, !PT ;  /* 0x800fffff0d097812 */ /* 0x000fe400078ef805 */
[----:B------:R-:W-:Y:S01]  /*0580*/  @!P1 LOP3.LUT R11, R10, 0x100000, RZ, 0xfc, !PT ;  /* 0x001000000a0b9812 */ /* 0x000fe200078efcff */
[----:B------:R-:W-:Y:S02]  /*0590*/  @!P1 IMAD.MOV.U32 R10, RZ, RZ, RZ ;  /* 0x000000ffff0a9224 */ /* 0x000fe400078e00ff */
[----:B------:R-:W-:-:S04]  /*05a0*/  DFMA R16, R14, -R2, 1 ;  /* 0x3ff000000e10742b */ /* 0x000fc80000000802 */
[----:B------:R-:W-:-:S04]  /*05b0*/  @!P1 DFMA R8, R8, 2, -R10 ;  /* 0x400000000808982b */ /* 0x000fc8000000080a */
[----:B------:R-:W-:-:S06]  /*05c0*/  DFMA R16, R14, R16, R14 ;  /* 0x000000100e10722b */ /* 0x000fcc000000000e */
[----:B------:R-:W-:Y:S02]  /*05d0*/  @!P1 LOP3.LUT R18, R9, 0x7ff00000, RZ, 0xc0, !PT ;  /* 0x7ff0000009129812 */ /* 0x000fe400078ec0ff */
[----:B------:R-:W-:-:S03]  /*05e0*/  DMUL R10, R16, R8 ;  /* 0x00000008100a7228 */ /* 0x000fc60000000000 */
[----:B------:R-:W-:-:S05]  /*05f0*/  VIADD R12, R18, 0xffffffff ;  /* 0xffffffff120c7836 */ /* 0x000fca0000000000 */
[----:B------:R-:W-:Y:S01]  /*0600*/  DFMA R14, R10, -R2, R8 ;  /* 0x800000020a0e722b */ /* 0x000fe20000000008 */
[----:B------:R-:W-:-:S04]  /*0610*/  ISETP.GT.U32.AND P0, PT, R12, 0x7feffffe, PT ;  /* 0x7feffffe0c00780c */ /* 0x000fc80003f04070 */
[----:B------:R-:W-:-:S03]  /*0620*/  ISETP.GT.U32.OR P0, PT, R20, 0x7feffffe, P0 ;  /* 0x7feffffe1400780c */ /* 0x000fc60000704470 */
[----:B------:R-:W-:-:S10]  /*0630*/  DFMA R10, R16, R14, R10 ;  /* 0x0000000e100a722b */ /* 0x000fd4000000000a */
[----:B------:R-:W-:Y:S05]  /*0640*/  @P0 BRA `(.L_x_6) ;  /* 0x0000000000680947 */ /* 0x000fea0003800000 */
[----:B------:R-:W-:-:S05]  /*0650*/  IMAD.MOV.U32 R4, RZ, RZ, 0x40000000 ;  /* 0x40000000ff047424 */ /* 0x000fca00078e00ff */
[----:B------:R-:W-:-:S04]  /*0660*/  VIADDMNMX R7, R7, -R4, 0xb9600000, !PT ;  /* 0xb960000007077446 */ /* 0x000fc80007800904 */
[----:B------:R-:W-:-:S05]  /*0670*/  VIMNMX R4, PT, PT, R7, 0x46a00000, PT ;  /* 0x46a0000007047848 */ /* 0x000fca0003fe0100 */
[----:B------:R-:W-:Y:S02]  /*0680*/  IMAD.IADD R7, R4, 0x1, -R13 ;  /* 0x0000000104077824 */ /* 0x000fe400078e0a0d */
[----:B------:R-:W-:Y:S02]  /*0690*/  IMAD.MOV.U32 R4, RZ, RZ, RZ ;  /* 0x000000ffff047224 */ /* 0x000fe400078e00ff */
[----:B------:R-:W-:-:S06]  /*06a0*/  VIADD R5, R7, 0x7fe00000 ;  /* 0x7fe0000007057836 */ /* 0x000fcc0000000000 */
[----:B------:R-:W-:-:S10]  /*06b0*/  DMUL R12, R10, R4 ;  /* 0x000000040a0c7228 */ /* 0x000fd40000000000 */
[----:B------:R-:W-:-:S13]  /*06c0*/  FSETP.GTU.AND P0, PT, |R13|, 1.469367938527859385e-39, PT ;  /* 0x001000000d00780b */ /* 0x000fda0003f0c200 */
[----:B------:R-:W-:Y:S05]  /*06d0*/  @P0 BRA `(.L_x_7) ;  /* 0x0000000000880947 */ /* 0x000fea0003800000 */
[----:B------:R-:W-:Y:S01]  /*06e0*/  DFMA R2, R10, -R2, R8 ;  /* 0x800000020a02722b */ /* 0x000fe20000000008 */
[----:B------:R-:W-:-:S09]  /*06f0*/  IMAD.MOV.U32 R4, RZ, RZ, RZ ;  /* 0x000000ffff047224 */ /* 0x000fd200078e00ff */
[C---:B------:R-:W-:Y:S02]  /*0700*/  FSETP.NEU.AND P0, PT, R3.reuse, RZ, PT ;  /* 0x000000ff0300720b */ /* 0x040fe40003f0d000 */
[----:B------:R-:W-:-:S04]  /*0710*/  LOP3.LUT R2, R3, 0x40080000, RZ, 0x3c, !PT ;  /* 0x4008000003027812 */ /* 0x000fc800078e3cff */
[----:B------:R-:W-:-:S04]  /*0720*/  LOP3.LUT R9, R2, 0x80000000, RZ, 0xc0, !PT ;  /* 0x8000000002097812 */ /* 0x000fc800078ec0ff */
[----:B------:R-:W-:-:S03]  /*0730*/  LOP3.LUT R5, R9, R5, RZ, 0xfc, !PT ;  /* 0x0000000509057212 */ /* 0x000fc600078efcff */
[----:B------:R-:W-:Y:S05]  /*0740*/  @!P0 BRA `(.L_x_7) ;  /* 0x00000000006c8947 */ /* 0x000fea0003800000 */
[----:B------:R-:W-:Y:S01]  /*0750*/  IMAD.MOV R3, RZ, RZ, -R7 ;  /* 0x000000ffff037224 */ /* 0x000fe200078e0a07 */
[----:B------:R-:W-:Y:S01]  /*0760*/  DMUL.RP R4, R10, R4 ;  /* 0x000000040a047228 */ /* 0x000fe20000008000 */
[----:B------:R-:W-:Y:S01]  /*0770*/  IMAD.MOV.U32 R2, RZ, RZ, RZ ;  /* 0x000000ffff027224 */ /* 0x000fe200078e00ff */
[----:B------:R-:W-:-:S05]  /*0780*/  IADD3 R7, PT, PT, -R7, -0x43300000, RZ ;  /* 0xbcd0000007077810 */ /* 0x000fca0007ffe1ff */
[----:B------:R-:W-:-:S03]  /*0790*/  DFMA R2, R12, -R2, R10 ;  /* 0x800000020c02722b */ /* 0x000fc6000000000a */
[----:B------:R-:W-:-:S07]  /*07a0*/  LOP3.LUT R9, R5, R9, RZ, 0x3c, !PT ;  /* 0x0000000905097212 */ /* 0x000fce00078e3cff */
[----:B------:R-:W-:-:S04]  /*07b0*/  FSETP.NEU.AND P0, PT, |R3|, R7, PT ;  /* 0x000000070300720b */ /* 0x000fc80003f0d200 */
[----:B------:R-:W-:Y:S02]  /*07c0*/  FSEL R12, R4, R12, !P0 ;  /* 0x0000000c040c7208 */ /* 0x000fe40004000000 */
[----:B------:R-:W-:Y:S01]  /*07d0*/  FSEL R13, R9, R13, !P0 ;  /* 0x0000000d090d7208 */ /* 0x000fe20004000000 */
[----:B------:R-:W-:Y:S06]  /*07e0*/  BRA `(.L_x_7) ;  /* 0x0000000000447947 */ /* 0x000fec0003800000 */
.L_x_6:
[----:B------:R-:W-:-:S14]  /*07f0*/  DSETP.NAN.AND P0, PT, R4, R4, PT ;  /* 0x000000040400722a */ /* 0x000fdc0003f08000 */
[----:B------:R-:W-:Y:S05]  /*0800*/  @P0 BRA `(.L_x_8) ;  /* 0x0000000000340947 */ /* 0x000fea0003800000 */
[----:B------:R-:W-:Y:S01]  /*0810*/  ISETP.NE.AND P0, PT, R18, R19, PT ;  /* 0x000000131200720c */ /* 0x000fe20003f05270 */
[----:B------:R-:W-:Y:S02]  /*0820*/  IMAD.MOV.U32 R12, RZ, RZ, 0x0 ;  /* 0x00000000ff0c7424 */ /* 0x000fe400078e00ff */
[----:B------:R-:W-:-:S10]  /*0830*/  IMAD.MOV.U32 R13, RZ, RZ, -0x80000 ;  /* 0xfff80000ff0d7424 */ /* 0x000fd400078e00ff */
[----:B------:R-:W-:Y:S05]  /*0840*/  @!P0 BRA `(.L_x_7) ;  /* 0x00000000002c8947 */ /* 0x000fea0003800000 */
[----:B------:R-:W-:Y:S02]  /*0850*/  ISETP.NE.AND P0, PT, R18, 0x7ff00000, PT ;  /* 0x7ff000001200780c */ /* 0x000fe40003f05270 */
[----:B------:R-:W-:Y:S02]  /*0860*/  LOP3.LUT R4, R5, 0x40080000, RZ, 0x3c, !PT ;  /* 0x4008000005047812 */ /* 0x000fe400078e3cff */
[----:B------:R-:W-:Y:S02]  /*0870*/  ISETP.EQ.OR P0, PT, R19, RZ, !P0 ;  /* 0x000000ff1300720c */ /* 0x000fe40004702670 */
[----:B------:R-:W-:-:S11]  /*0880*/  LOP3.LUT R13, R4, 0x80000000, RZ, 0xc0, !PT ;  /* 0x80000000040d7812 */ /* 0x000fd600078ec0ff */
[----:B------:R-:W-:Y:S01]  /*0890*/  @P0 LOP3.LUT R2, R13, 0x7ff00000, RZ, 0xfc, !PT ;  /* 0x7ff000000d020812 */ /* 0x000fe200078efcff */
[----:B------:R-:W-:Y:S02]  /*08a0*/  @!P0 IMAD.MOV.U32 R12, RZ, RZ, RZ ;  /* 0x000000ffff0c8224 */ /* 0x000fe400078e00ff */
[----:B------:R-:W-:Y:S02]  /*08b0*/  @P0 IMAD.MOV.U32 R12, RZ, RZ, RZ ;  /* 0x000000ffff0c0224 */ /* 0x000fe400078e00ff */
[----:B------:R-:W-:Y:S01]  /*08c0*/  @P0 IMAD.MOV.U32 R13, RZ, RZ, R2 ;  /* 0x000000ffff0d0224 */ /* 0x000fe200078e0002 */
[----:B------:R-:W-:Y:S06]  /*08d0*/  BRA `(.L_x_7) ;  /* 0x0000000000087947 */ /* 0x000fec0003800000 */
.L_x_8:
[----:B------:R-:W-:Y:S01]  /*08e0*/  LOP3.LUT R13, R5, 0x80000, RZ, 0xfc, !PT ;  /* 0x00080000050d7812 */ /* 0x000fe200078efcff */
[----:B------:R-:W-:-:S07]  /*08f0*/  IMAD.MOV.U32 R12, RZ, RZ, R4 ;  /* 0x000000ffff0c7224 */ /* 0x000fce00078e0004 */
.L_x_7:
[----:B------:R-:W-:Y:S05]  /*0900*/  BSYNC.RECONVERGENT B1 ;  /* 0x0000000000017941 */ /* 0x000fea0003800200 */
.L_x_5:
[----:B------:R-:W-:Y:S02]  /*0910*/  IMAD.MOV.U32 R7, RZ, RZ, 0x0 ;  /* 0x00000000ff077424 */ /* 0x000fe400078e00ff */
[----:B------:R-:W-:Y:S02]  /*0920*/  IMAD.MOV.U32 R2, RZ, RZ, R12 ;  /* 0x000000ffff027224 */ /* 0x000fe400078e000c */
[----:B------:R-:W-:Y:S01]  /*0930*/  IMAD.MOV.U32 R3, RZ, RZ, R13 ;  /* 0x000000ffff037224 */ /* 0x000fe200078e000d */
[----:B------:R-:W-:Y:S06]  /*0940*/  RET.REL.NODEC R6 `(_Z12stencil_smemiPdS_) ;  /* 0xfffffff406ac7950 */ /* 0x000fec0003c3ffff */
.L_x_9:
[----:B------:R-:W-:-:S00]  /*0950*/  BRA `(.L_x_9) ;  /* 0xfffffffc00fc7947 */ /* 0x000fc0000383ffff */
[----:B------:R-:W-:-:S00]  /*0960*/  NOP ;  /* 0x0000000000007918 */ /* 0x000fc00000000000 */
        /* <DEDUP_REMOVED lines=9> */
.L_x_17:


//--------------------- .text._Z7stenciliPdS_     --------------------------
	.section	.text._Z7stenciliPdS_,"ax",@progbits
	.align	128
        .global         _Z7stenciliPdS_
        .type           _Z7stenciliPdS_,@function
        .size           _Z7stenciliPdS_,(.L_x_18 - _Z7stenciliPdS_)
        .other          _Z7stenciliPdS_,@"STO_CUDA_ENTRY STV_DEFAULT"
_Z7stenciliPdS_:
.text._Z7stenciliPdS_:
[----:B------:R-:W-:Y:S01]  /*0000*/  LDC R1, c[0x0][0x37c] ;  /* 0x0000df00ff017b82 */ /* 0x000fe20000000800 */
[----:B------:R-:W0:Y:S07]  /*0010*/  S2R R3, SR_TID.X ;  /* 0x0000000000037919 */ /* 0x000e2e0000002100 */
[----:B------:R-:W0:Y:S01]  /*0020*/  S2UR UR5, SR_CTAID.X ;  /* 0x00000000000579c3 */ /* 0x000e220000002500 */
[----:B------:R-:W1:Y:S07]  /*0030*/  LDCU UR4, c[0x0][0x380] ;  /* 0x00007000ff0477ac */ /* 0x000e6e0008000800 */
[----:B------:R-:W0:Y:S01]  /*0040*/  LDC R0, c[0x0][0x360] ;  /* 0x0000d800ff007b82 */ /* 0x000e220000000800 */
[----:B-1----:R-:W-:Y:S01]  /*0050*/  UIADD3 UR4, UPT, UPT, UR4, -0x1, URZ ;  /* 0xffffffff04047890 */ /* 0x002fe2000fffe0ff */
[----:B0-----:R-:W-:-:S05]  /*0060*/  IMAD R0, R0, UR5, R3 ;  /* 0x0000000500007c24 */ /* 0x001fca000f8e0203 */
[----:B------:R-:W-:-:S04]  /*0070*/  ISETP.GE.AND P0, PT, R0, UR4, PT ;  /* 0x0000000400007c0c */ /* 0x000fc8000bf06270 */
[----:B------:R-:W-:-:S13]  /*0080*/  ISETP.LT.OR P0, PT, R0, 0x1, P0 ;  /* 0x000000010000780c */ /* 0x000fda0000701670 */
[----:B------:R-:W-:Y:S05]  /*0090*/  @P0 EXIT ;  /* 0x000000000000094d */ /* 0x000fea0003800000 */
[----:B------:R-:W0:Y:S01]  /*00a0*/  LDC.64 R4, c[0x0][0x388] ;  /* 0x0000e200ff047b82 */ /* 0x000e220000000a00 */
[----:B------:R-:W1:Y:S01]  /*00b0*/  LDCU.64 UR4, c[0x0][0x358] ;  /* 0x00006b00ff0477ac */ /* 0x000e620008000a00 */
[----:B------:R-:W-:-:S04]  /*00c0*/  VIADD R3, R0, 0xffffffff ;  /* 0xffffffff00037836 */ /* 0x000fc80000000000 */
[----:B0-----:R-:W-:-:S04]  /*00d0*/  IMAD.WIDE.U32 R2, R3, 0x8, R4 ;  /* 0x0000000803027825 */ /* 0x001fc800078e0004 */
[----:B------:R-:W-:Y:S02]  /*00e0*/  IMAD.WIDE.U32 R4, R0, 0x8, R4 ;  /* 0x0000000800047825 */ /* 0x000fe400078e0004 */
[----:B-1----:R-:W2:Y:S04]  /*00f0*/  LDG.E.64 R2, desc[UR4][R2.64] ;  /* 0x0000000402027981 */ /* 0x002ea8000c1e1b00 */
[----:B------:R-:W2:Y:S04]  /*0100*/  LDG.E.64 R6, desc[UR4][R4.64] ;  /* 0x0000000404067981 */ /* 0x000ea8000c1e1b00 */
[----:B------:R-:W3:Y:S01]  /*0110*/  LDG.E.64 R8, desc[UR4][R4.64+0x8] ;  /* 0x0000080404087981 */ /* 0x000ee2000c1e1b00 */
[----:B------:R-:W0:Y:S01]  /*0120*/  MUFU.RCP64H R11, 3 ;  /* 0x40080000000b7908 */ /* 0x000e220000001800 */
[----:B------:R-:W-:Y:S01]  /*0130*/  IMAD.MOV.U32 R14, RZ, RZ, 0x0 ;  /* 0x00000000ff0e7424 */ /* 0x000fe200078e00ff */
[----:B------:R-:W-:Y:S01]  /*0140*/  BSSY.RECONVERGENT B0, `(.L_x_10) ;  /* 0x0000013000007945 */ /* 0x000fe20003800200 */
[----:B------:R-:W-:-:S02]  /*0150*/  IMAD.MOV.U32 R15, RZ, RZ, 0x40080000 ;  /* 0x40080000ff0f7424 */ /* 0x000fc400078e00ff */
[----:B------:R-:W-:-:S06]  /*0160*/  IMAD.MOV.U32 R10, RZ, RZ, 0x1 ;  /* 0x00000001ff0a7424 */ /* 0x000fcc00078e00ff */
[----:B0-----:R-:W-:-:S08]  /*0170*/  DFMA R12, R10, -R14, 1 ;  /* 0x3ff000000a0c742b */ /* 0x001fd0000000080e */
[----:B------:R-:W-:-:S08]  /*0180*/  DFMA R12, R12, R12, R12 ;  /* 0x0000000c0c0c722b */ /* 0x000fd0000000000c */
[----:B------:R-:W-:-:S08]  /*0190*/  DFMA R12, R10, R12, R10 ;  /* 0x0000000c0a0c722b */ /* 0x000fd0000000000a */
[----:B------:R-:W-:-:S08]  /*01a0*/  DFMA R10, R12, -R14, 1 ;  /* 0x3ff000000c0a742b */ /* 0x000fd0000000080e */
[----:B------:R-:W-:Y:S02]  /*01b0*/  DFMA R10, R12, R10, R12 ;  /* 0x0000000a0c0a722b */ /* 0x000fe4000000000c */
[----:B--2---:R-:W-:-:S08]  /*01c0*/  DADD R6, R2, R6 ;  /* 0x0000000002067229 */ /* 0x004fd00000000006 */
[----:B---3--:R-:W-:-:S08]  /*01d0*/  DADD R8, R6, R8 ;  /* 0x0000000006087229 */ /* 0x008fd00000000008 */
        /* <DEDUP_REMOVED lines=8> */
[----:B------:R-:W-:Y:S05]  /*0260*/  CALL.REL.NOINC `($__internal_1_$__cuda_sm20_div_rn_f64_full) ;  /* 0x0000000000147944 */ /* 0x000fea0003c00000 */
.L_x_11:
[----:B------:R-:W-:Y:S05]  /*0270*/  BSYNC.RECONVERGENT B0 ;  /* 0x0000000000007941 */ /* 0x000fea0003800200 */
.L_x_10:
[----:B------:R-:W0:Y:S02]  /*0280*/  LDC.64 R4, c[0x0][0x390] ;  /* 0x0000e400ff047b82 */ /* 0x000e240000000a00 */
[----:B0-----:R-:W-:-:S05]  /*0290*/  IMAD.WIDE.U32 R4, R0, 0x8, R4 ;  /* 0x0000000800047825 */ /* 0x001fca00078e0004 */
[----:B------:R-:W-:Y:S01]  /*02a0*/  STG.E.64 desc[UR4][R4.64], R2 ;  /* 0x0000000204007986 */ /* 0x000fe2000c101b04 */
[----:B------:R-:W-:Y:S05]  /*02b0*/  EXIT ;  /* 0x000000000000794d */ /* 0x000fea0003800000 */
        .weak           $__internal_1_$__cuda_sm20_div_rn_f64_full
        .type           $__internal_1_$__cuda_sm20_div_rn_f64_full,@function
        .size           $__internal_1_$__cuda_sm20_div_rn_f64_full,(.L_x_18 - $__internal_1_$__cuda_sm20_div_rn_f64_full)
$__internal_1_$__cuda_sm20_div_rn_f64_full:
[----:B------:R-:W-:Y:S01]  /*02c0*/  IMAD.MOV.U32 R3, RZ, RZ, 0x3ff80000 ;  /* 0x3ff80000ff037424 */ /* 0x000fe200078e00ff */
[----:B------:R-:W-:Y:S01]  /*02d0*/  BSSY.RECONVERGENT B1, `(.L_x_12) ;  /* 0x000004c000017945 */ /* 0x000fe20003800200 */
[----:B------:R-:W-:Y:S02]  /*02e0*/  IMAD.MOV.U32 R2, RZ, RZ, 0x0 ;  /* 0x00000000ff027424 */ /* 0x000fe400078e00ff */
[----:B------:R-:W0:Y:S01]  /*02f0*/  MUFU.RCP64H R11, R3 ;  /* 0x00000003000b7308 */ /* 0x000e220000001800 */
[----:B------:R-:W-:Y:S02]  /*0300*/  IMAD.MOV.U32 R10, RZ, RZ, 0x1 ;  /* 0x00000001ff0a7424 */ /* 0x000fe400078e00ff */
[----:B------:R-:W-:Y:S02]  /*0310*/  IMAD.MOV.U32 R5, RZ, RZ, R9 ;  /* 0x000000ffff057224 */ /* 0x000fe400078e0009 */
[----:B------:R-:W-:Y:S02]  /*0320*/  IMAD.MOV.U32 R4, RZ, RZ, R8 ;  /* 0x000000ffff047224 */ /* 0x000fe400078e0008 */
[----:B------:R-:W-:Y:S01]  /*0330*/  IMAD.MOV.U32 R8, RZ, RZ, 0x1ca00000 ;  /* 0x1ca00000ff087424 */ /* 0x000fe200078e00ff */
[C---:B------:R-:W-:Y:S01]  /*0340*/  FSETP.GEU.AND P1, PT, |R5|.reuse, 1.469367938527859385e-39, PT ;  /* 0x001000000500780b */ /* 0x040fe20003f2e200 */
[----:B------:R-:W-:Y:S01]  /*0350*/  IMAD.MOV.U32 R19, RZ, RZ, 0x40000000 ;  /* 0x40000000ff137424 */ /* 0x000fe200078e00ff */
[----:B------:R-:W-:-:S03]  /*0360*/  LOP3.LUT R7, R5, 0x7ff00000, RZ, 0xc0, !PT ;  /* 0x7ff0000005077812 */ /* 0x000fc600078ec0ff */
[----:B------:R-:W-:Y:S01]  /*0370*/  VIADD R20, R19, 0xffffffff ;  /* 0xffffffff13147836 */ /* 0x000fe20000000000 */
[----:B------:R-:W-:Y:S01]  /*0380*/  ISETP.GE.U32.AND P0, PT, R7, 0x40000000, PT ;  /* 0x400000000700780c */ /* 0x000fe20003f06070 */
[----:B------:R-:W-:Y:S01]  /*0390*/  IMAD.MOV.U32 R18, RZ, RZ, R7 ;  /* 0x000000ffff127224 */ /* 0x000fe200078e0007 */
[----:B0-----:R-:W-:-:S08]  /*03a0*/  DFMA R12, R10, -R2, 1 ;  /* 0x3ff000000a0c742b */ /* 0x001fd00000000802 */
[----:B------:R-:W-:-:S08]  /*03b0*/  DFMA R12, R12, R12, R12 ;  /* 0x0000000c0c0c722b */ /* 0x000fd0000000000c */
[----:B------:R-:W-:Y:S01]  /*03c0*/  DFMA R14, R10, R12, R10 ;  /* 0x0000000c0a0e722b */ /* 0x000fe2000000000a */
[----:B------:R-:W-:Y:S02]  /*03d0*/  SEL R13, R8, 0x63400000, !P0 ;  /* 0x63400000080d7807 */ /* 0x000fe40004000000 */
[----:B------:R-:W-:Y:S02]  /*03e0*/  MOV R8, R4 ;  /* 0x0000000400087202 */ /* 0x000fe40000000f00 */
[C-C-:B------:R-:W-:Y:S02]  /*03f0*/  @!P1 LOP3.LUT R10, R13.reuse, 0x80000000, R5.reuse, 0xf8, !PT ;  /* 0x800000000d0a9812 */ /* 0x140fe400078ef805 */
[----:B------:R-:W-:Y:S01]  /*0400*/  LOP3.LUT R9, R13, 0x800fffff, R5, 0xf8, !PT ;  /* 0x800fffff0d097812 */ /* 0x000fe200078ef805 */
[----:B------:R-:W-:Y:S01]  /*0410*/  DFMA R16, R14, -R2, 1 ;  /* 0x3ff000000e10742b */ /* 0x000fe20000000802 */
[----:B------:R-:W-:Y:S01]  /*0420*/  @!P1 LOP3.LUT R11, R10, 0x100000, RZ, 0xfc, !PT ;  /* 0x001000000a0b9812 */ /* 0x000fe200078efcff */
[----:B------:R-:W-:-:S06]  /*0430*/  @!P1 IMAD.MOV.U32 R10, RZ, RZ, RZ ;  /* 0x000000ffff0a9224 */ /* 0x000fcc00078e00ff */
[----:B------:R-:W-:Y:S02]  /*0440*/  @!P1 DFMA R8, R8, 2, -R10 ;  /* 0x400000000808982b */ /* 0x000fe4000000080a */
[----:B------:R-:W-:-:S08]  /*0450*/  DFMA R16, R14, R16, R14 ;  /* 0x000000100e10722b */ /* 0x000fd0000000000e */
[----:B------:R-:W-:Y:S01]  /*0460*/  @!P1 LOP3.LUT R18, R9, 0x7ff00000, RZ, 0xc0, !PT ;  /* 0x7ff0000009129812 */ /* 0x000fe200078ec0ff */
[----:B------:R-:W-:-:S04]  /*0470*/  DMUL R10, R16, R8 ;  /* 0x00000008100a7228 */ /* 0x000fc80000000000 */
[----:B------:R-:W-:-:S04]  /*0480*/  VIADD R12, R18, 0xffffffff ;  /* 0xffffffff120c7836 */ /* 0x000fc80000000000 */
        /* <DEDUP_REMOVED lines=9> */
[----:B------:R-:W-:-:S03]  /*0520*/  IMAD.MOV.U32 R4, RZ, RZ, RZ ;  /* 0x000000ffff047224 */ /* 0x000fc600078e00ff */
[----:B------:R-:W-:-:S06]  /*0530*/  IADD3 R5, PT, PT, R7, 0x7fe00000, RZ ;  /* 0x7fe0000007057810 */ /* 0x000fcc0007ffe0ff */
        /* <DEDUP_REMOVED lines=20> */
.L_x_13:
        /* <DEDUP_REMOVED lines=11> */
[----:B------:R-:W-:Y:S01]  /*0730*/  @!P0 IMAD.MOV.U32 R12, RZ, RZ, RZ ;  /* 0x000000ffff0c8224 */ /* 0x000fe200078e00ff */
[----:B------:R-:W-:-:S03]  /*0740*/  @P0 MOV R12, RZ ;  /* 0x000000ff000c0202 */ /* 0x000fc60000000f00 */
[----:B------:R-:W-:Y:S01]  /*0750*/  @P0 IMAD.MOV.U32 R13, RZ, RZ, R2 ;  /* 0x000000ffff0d0224 */ /* 0x000fe200078e0002 */
[----:B------:R-:W-:Y:S06]  /*0760*/  BRA `(.L_x_14) ;  /* 0x0000000000087947 */ /* 0x000fec0003800000 */
.L_x_15:
[----:B------:R-:W-:Y:S01]  /*0770*/  LOP3.LUT R13, R5, 0x80000, RZ, 0xfc, !PT ;  /* 0x00080000050d7812 */ /* 0x000fe200078efcff */
[----:B------:R-:W-:-:S07]  /*0780*/  IMAD.MOV.U32 R12, RZ, RZ, R4 ;  /* 0x000000ffff0c7224 */ /* 0x000fce00078e0004 */
.L_x_14:
[----:B------:R-:W-:Y:S05]  /*0790*/  BSYNC.RECONVERGENT B1 ;  /* 0x0000000000017941 */ /* 0x000fea0003800200 */
.L_x_12:
[----:B------:R-:W-:Y:S02]  /*07a0*/  IMAD.MOV.U32 R7, RZ, RZ, 0x0 ;  /* 0x00000000ff077424 */ /* 0x000fe400078e00ff */
[----:B------:R-:W-:Y:S02]  /*07b0*/  IMAD.MOV.U32 R2, RZ, RZ, R12 ;  /* 0x000000ffff027224 */ /* 0x000fe400078e000c */
[----:B------:R-:W-:Y:S01]  /*07c0*/  IMAD.MOV.U32 R3, RZ, RZ, R13 ;  /* 0x000000ffff037224 */ /* 0x000fe200078e000d */
[----:B------:R-:W-:Y:S06]  /*07d0*/  RET.REL.NODEC R6 `(_Z7stenciliPdS_) ;  /* 0xfffffff806087950 */ /* 0x000fec0003c3ffff */
.L_x_16:
        /* <DEDUP_REMOVED lines=10> */
.L_x_18:


//--------------------- .nv.shared._Z12stencil_smemiPdS_ --------------------------
	.section	.nv.shared._Z12stencil_smemiPdS_,"aw",@nobits
	.sectionflags	@""
	.align	8
.nv.shared._Z12stencil_smemiPdS_:
	.zero		1296


//--------------------- .nv.shared.reserved.0     --------------------------
	.section	.nv.shared.reserved.0,"aw",@nobits
	.weak		__nv_reservedSMEM_offset_0_alias
	.size		__nv_reservedSMEM_offset_0_alias, 0, 64
	.other		__nv_reservedSMEM_offset_0_alias,@"STO_CUDA_RESERVED_SHARED STV_DEFAULT"
__nv_reservedSMEM_offset_0_alias:
	.zero		0
	.zero		64


//--------------------- .nv.constant0._Z12stencil_smemiPdS_ --------------------------
	.section	.nv.constant0._Z12stencil_smemiPdS_,"a",@progbits
	.sectionflags	@""
	.align	4
.nv.constant0._Z12stencil_smemiPdS_:
	.zero		920


//--------------------- .nv.constant0._Z7stenciliPdS_ --------------------------
	.section	.nv.constant0._Z7stenciliPdS_,"a",@progbits
	.sectionflags	@""
	.align	4
.nv.constant0._Z7stenciliPdS_:
	.zero		920


//--------------------- SYMBOLS --------------------------

	.type		.nv.reservedSmem.offset0,@object
	.size		.nv.reservedSmem.offset0,0x4
	.type		.nv.reservedSmem.cap,@object
	.size		.nv.reservedSmem.cap,0x4
